//
// Generated by NVIDIA NVVM Compiler
//
// Compiler Build ID: CL-36424714
// Cuda compilation tools, release 13.0, V13.0.88
// Based on NVVM 20.0.0
//

.version 9.0
.target sm_100
.address_size 64

	// .globl	_Z12add_gpu_minePjjjj

.visible .entry _Z12add_gpu_minePjjjj(
	.param .u64 .ptr .align 1 _Z12add_gpu_minePjjjj_param_0,
	.param .u32 _Z12add_gpu_minePjjjj_param_1,
	.param .u32 _Z12add_gpu_minePjjjj_param_2,
	.param .u32 _Z12add_gpu_minePjjjj_param_3
)
{
	.reg .pred 	%p<39>;
	.reg .b32 	%r<268>;
	.reg .b64 	%rd<63>;

	ld.param.u64 	%rd2, [_Z12add_gpu_minePjjjj_param_0];
	ld.param.u32 	%r163, [_Z12add_gpu_minePjjjj_param_1];
	ld.param.u32 	%r164, [_Z12add_gpu_minePjjjj_param_2];
	ld.param.u32 	%r165, [_Z12add_gpu_minePjjjj_param_3];
	cvta.to.global.u64 	%rd1, %rd2;
	mov.u32 	%r1, %tid.x;
	mov.u32 	%r167, %ntid.x;
	mov.u32 	%r168, %ctaid.x;
	mul.lo.s32 	%r2, %r167, %r168;
	add.s32 	%r3, %r2, %r1;
	setp.eq.s32 	%p1, %r164, 0;
	mov.b32 	%r226, 0;
	@%p1 bra 	$L__BB0_71;
	and.b32  	%r4, %r164, 15;
	setp.lt.u32 	%p2, %r164, 16;
	mov.b32 	%r254, 0;
	mov.u32 	%r226, %r254;
	@%p2 bra 	$L__BB0_36;
	and.b32  	%r254, %r164, -16;
	neg.s32 	%r224, %r254;
	add.s32 	%r172, %r1, %r163;
	add.s32 	%r223, %r172, %r2;
	shl.b32 	%r8, %r163, 4;
	shl.b32 	%r173, %r163, 1;
	add.s32 	%r222, %r3, %r173;
	mad.lo.s32 	%r221, %r163, 3, %r3;
	shl.b32 	%r174, %r163, 2;
	add.s32 	%r220, %r3, %r174;
	mad.lo.s32 	%r219, %r163, 5, %r3;
	mad.lo.s32 	%r218, %r163, 6, %r3;
	mad.lo.s32 	%r217, %r163, 7, %r3;
	shl.b32 	%r175, %r163, 3;
	add.s32 	%r216, %r3, %r175;
	mad.lo.s32 	%r215, %r163, 9, %r3;
	mad.lo.s32 	%r214, %r163, 10, %r3;
	mad.lo.s32 	%r213, %r163, 11, %r3;
	mad.lo.s32 	%r212, %r163, 12, %r3;
	mad.lo.s32 	%r211, %r163, 13, %r3;
	mad.lo.s32 	%r210, %r163, 14, %r3;
	mad.lo.s32 	%r209, %r163, 15, %r3;
	mov.b32 	%r226, 0;
	mov.u32 	%r208, %r3;
$L__BB0_3:
	.pragma "nounroll";
	setp.ge.u32 	%p3, %r208, %r165;
	@%p3 bra 	$L__BB0_5;
	mul.wide.u32 	%rd3, %r208, 4;
	add.s64 	%rd4, %rd1, %rd3;
	ld.global.u32 	%r176, [%rd4];
	add.s32 	%r226, %r176, %r226;
$L__BB0_5:
	add.s32 	%r43, %r163, %r208;
	setp.ge.u32 	%p4, %r43, %r165;
	@%p4 bra 	$L__BB0_7;
	mul.wide.u32 	%rd5, %r223, 4;
	add.s64 	%rd6, %rd1, %rd5;
	ld.global.u32 	%r177, [%rd6];
	add.s32 	%r226, %r177, %r226;
$L__BB0_7:
	add.s32 	%r46, %r163, %r43;
	setp.ge.u32 	%p5, %r46, %r165;
	@%p5 bra 	$L__BB0_9;
	mul.wide.u32 	%rd7, %r222, 4;
	add.s64 	%rd8, %rd1, %rd7;
	ld.global.u32 	%r178, [%rd8];
	add.s32 	%r226, %r178, %r226;
$L__BB0_9:
	add.s32 	%r49, %r163, %r46;
	setp.ge.u32 	%p6, %r49, %r165;
	@%p6 bra 	$L__BB0_11;
	mul.wide.u32 	%rd9, %r221, 4;
	add.s64 	%rd10, %rd1, %rd9;
	ld.global.u32 	%r179, [%rd10];
	add.s32 	%r226, %r179, %r226;
$L__BB0_11:
	add.s32 	%r52, %r163, %r49;
	setp.ge.u32 	%p7, %r52, %r165;
	@%p7 bra 	$L__BB0_13;
	mul.wide.u32 	%rd11, %r220, 4;
	add.s64 	%rd12, %rd1, %rd11;
	ld.global.u32 	%r180, [%rd12];
	add.s32 	%r226, %r180, %r226;
$L__BB0_13:
	add.s32 	%r55, %r163, %r52;
	setp.ge.u32 	%p8, %r55, %r165;
	@%p8 bra 	$L__BB0_15;
	mul.wide.u32 	%rd13, %r219, 4;
	add.s64 	%rd14, %rd1, %rd13;
	ld.global.u32 	%r181, [%rd14];
	add.s32 	%r226, %r181, %r226;
$L__BB0_15:
	add.s32 	%r58, %r163, %r55;
	setp.ge.u32 	%p9, %r58, %r165;
	@%p9 bra 	$L__BB0_17;
	mul.wide.u32 	%rd15, %r218, 4;
	add.s64 	%rd16, %rd1, %rd15;
	ld.global.u32 	%r182, [%rd16];
	add.s32 	%r226, %r182, %r226;
$L__BB0_17:
	add.s32 	%r61, %r163, %r58;
	setp.ge.u32 	%p10, %r61, %r165;
	@%p10 bra 	$L__BB0_19;
	mul.wide.u32 	%rd17, %r217, 4;
	add.s64 	%rd18, %rd1, %rd17;
	ld.global.u32 	%r183, [%rd18];
	add.s32 	%r226, %r183, %r226;
$L__BB0_19:
	add.s32 	%r64, %r163, %r61;
	setp.ge.u32 	%p11, %r64, %r165;
	@%p11 bra 	$L__BB0_21;
	mul.wide.u32 	%rd19, %r216, 4;
	add.s64 	%rd20, %rd1, %rd19;
	ld.global.u32 	%r184, [%rd20];
	add.s32 	%r226, %r184, %r226;
$L__BB0_21:
	add.s32 	%r67, %r163, %r64;
	setp.ge.u32 	%p12, %r67, %r165;
	@%p12 bra 	$L__BB0_23;
	mul.wide.u32 	%rd21, %r215, 4;
	add.s64 	%rd22, %rd1, %rd21;
	ld.global.u32 	%r185, [%rd22];
	add.s32 	%r226, %r185, %r226;
$L__BB0_23:
	add.s32 	%r70, %r163, %r67;
	setp.ge.u32 	%p13, %r70, %r165;
	@%p13 bra 	$L__BB0_25;
	mul.wide.u32 	%rd23, %r214, 4;
	add.s64 	%rd24, %rd1, %rd23;
	ld.global.u32 	%r186, [%rd24];
	add.s32 	%r226, %r186, %r226;
$L__BB0_25:
	add.s32 	%r73, %r163, %r70;
	setp.ge.u32 	%p14, %r73, %r165;
	@%p14 bra 	$L__BB0_27;
	mul.wide.u32 	%rd25, %r213, 4;
	add.s64 	%rd26, %rd1, %rd25;
	ld.global.u32 	%r187, [%rd26];
	add.s32 	%r226, %r187, %r226;
$L__BB0_27:
	add.s32 	%r76, %r163, %r73;
	setp.ge.u32 	%p15, %r76, %r165;
	@%p15 bra 	$L__BB0_29;
	mul.wide.u32 	%rd27, %r212, 4;
	add.s64 	%rd28, %rd1, %rd27;
	ld.global.u32 	%r188, [%rd28];
	add.s32 	%r226, %r188, %r226;
$L__BB0_29:
	add.s32 	%r79, %r163, %r76;
	setp.ge.u32 	%p16, %r79, %r165;
	@%p16 bra 	$L__BB0_31;
	mul.wide.u32 	%rd29, %r211, 4;
	add.s64 	%rd30, %rd1, %rd29;
	ld.global.u32 	%r189, [%rd30];
	add.s32 	%r226, %r189, %r226;
$L__BB0_31:
	add.s32 	%r82, %r163, %r79;
	setp.ge.u32 	%p17, %r82, %r165;
	@%p17 bra 	$L__BB0_33;
	mul.wide.u32 	%rd31, %r210, 4;
	add.s64 	%rd32, %rd1, %rd31;
	ld.global.u32 	%r190, [%rd32];
	add.s32 	%r226, %r190, %r226;
$L__BB0_33:
	add.s32 	%r191, %r163, %r82;
	setp.ge.u32 	%p18, %r191, %r165;
	@%p18 bra 	$L__BB0_35;
	mul.wide.u32 	%rd33, %r209, 4;
	add.s64 	%rd34, %rd1, %rd33;
	ld.global.u32 	%r192, [%rd34];
	add.s32 	%r226, %r192, %r226;
$L__BB0_35:
	add.s32 	%r224, %r224, 16;
	add.s32 	%r223, %r223, %r8;
	add.s32 	%r222, %r222, %r8;
	add.s32 	%r221, %r221, %r8;
	add.s32 	%r220, %r220, %r8;
	add.s32 	%r219, %r219, %r8;
	add.s32 	%r218, %r218, %r8;
	add.s32 	%r217, %r217, %r8;
	add.s32 	%r216, %r216, %r8;
	add.s32 	%r215, %r215, %r8;
	add.s32 	%r214, %r214, %r8;
	add.s32 	%r213, %r213, %r8;
	add.s32 	%r212, %r212, %r8;
	add.s32 	%r211, %r211, %r8;
	add.s32 	%r210, %r210, %r8;
	add.s32 	%r209, %r209, %r8;
	add.s32 	%r208, %r208, %r8;
	setp.ne.s32 	%p19, %r224, 0;
	@%p19 bra 	$L__BB0_3;
$L__BB0_36:
	setp.eq.s32 	%p20, %r4, 0;
	@%p20 bra 	$L__BB0_71;
	and.b32  	%r107, %r164, 7;
	setp.lt.u32 	%p21, %r4, 8;
	@%p21 bra 	$L__BB0_55;
	mad.lo.s32 	%r108, %r254, %r163, %r3;
	setp.ge.u32 	%p22, %r108, %r165;
	@%p22 bra 	$L__BB0_40;
	mul.wide.u32 	%rd35, %r108, 4;
	add.s64 	%rd36, %rd1, %rd35;
	ld.global.u32 	%r194, [%rd36];
	add.s32 	%r226, %r194, %r226;
$L__BB0_40:
	add.s32 	%r111, %r108, %r163;
	setp.ge.u32 	%p23, %r111, %r165;
	@%p23 bra 	$L__BB0_42;
	mul.wide.u32 	%rd37, %r111, 4;
	add.s64 	%rd38, %rd1, %rd37;
	ld.global.u32 	%r195, [%rd38];
	add.s32 	%r226, %r195, %r226;
$L__BB0_42:
	add.s32 	%r114, %r111, %r163;
	setp.ge.u32 	%p24, %r114, %r165;
	@%p24 bra 	$L__BB0_44;
	mul.wide.u32 	%rd39, %r114, 4;
	add.s64 	%rd40, %rd1, %rd39;
	ld.global.u32 	%r196, [%rd40];
	add.s32 	%r226, %r196, %r226;
$L__BB0_44:
	add.s32 	%r117, %r114, %r163;
	setp.ge.u32 	%p25, %r117, %r165;
	@%p25 bra 	$L__BB0_46;
	mul.wide.u32 	%rd41, %r117, 4;
	add.s64 	%rd42, %rd1, %rd41;
	ld.global.u32 	%r197, [%rd42];
	add.s32 	%r226, %r197, %r226;
$L__BB0_46:
	add.s32 	%r120, %r117, %r163;
	setp.ge.u32 	%p26, %r120, %r165;
	@%p26 bra 	$L__BB0_48;
	mul.wide.u32 	%rd43, %r120, 4;
	add.s64 	%rd44, %rd1, %rd43;
	ld.global.u32 	%r198, [%rd44];
	add.s32 	%r226, %r198, %r226;
$L__BB0_48:
	add.s32 	%r123, %r120, %r163;
	setp.ge.u32 	%p27, %r123, %r165;
	@%p27 bra 	$L__BB0_50;
	mul.wide.u32 	%rd45, %r123, 4;
	add.s64 	%rd46, %rd1, %rd45;
	ld.global.u32 	%r199, [%rd46];
	add.s32 	%r226, %r199, %r226;
$L__BB0_50:
	add.s32 	%r126, %r123, %r163;
	setp.ge.u32 	%p28, %r126, %r165;
	@%p28 bra 	$L__BB0_52;
	mul.wide.u32 	%rd47, %r126, 4;
	add.s64 	%rd48, %rd1, %rd47;
	ld.global.u32 	%r200, [%rd48];
	add.s32 	%r226, %r200, %r226;
$L__BB0_52:
	add.s32 	%r129, %r126, %r163;
	setp.ge.u32 	%p29, %r129, %r165;
	@%p29 bra 	$L__BB0_54;
	mul.wide.u32 	%rd49, %r129, 4;
	add.s64 	%rd50, %rd1, %rd49;
	ld.global.u32 	%r201, [%rd50];
	add.s32 	%r226, %r201, %r226;
$L__BB0_54:
	add.s32 	%r254, %r254, 8;
$L__BB0_55:
	setp.eq.s32 	%p30, %r107, 0;
	@%p30 bra 	$L__BB0_71;
	and.b32  	%r136, %r164, 3;
	setp.lt.u32 	%p31, %r107, 4;
	@%p31 bra 	$L__BB0_66;
	mad.lo.s32 	%r137, %r254, %r163, %r3;
	setp.ge.u32 	%p32, %r137, %r165;
	@%p32 bra 	$L__BB0_59;
	mul.wide.u32 	%rd51, %r137, 4;
	add.s64 	%rd52, %rd1, %rd51;
	ld.global.u32 	%r203, [%rd52];
	add.s32 	%r226, %r203, %r226;
$L__BB0_59:
	add.s32 	%r140, %r137, %r163;
	setp.ge.u32 	%p33, %r140, %r165;
	@%p33 bra 	$L__BB0_61;
	mul.wide.u32 	%rd53, %r140, 4;
	add.s64 	%rd54, %rd1, %rd53;
	ld.global.u32 	%r204, [%rd54];
	add.s32 	%r226, %r204, %r226;
$L__BB0_61:
	add.s32 	%r143, %r140, %r163;
	setp.ge.u32 	%p34, %r143, %r165;
	@%p34 bra 	$L__BB0_63;
	mul.wide.u32 	%rd55, %r143, 4;
	add.s64 	%rd56, %rd1, %rd55;
	ld.global.u32 	%r205, [%rd56];
	add.s32 	%r226, %r205, %r226;
$L__BB0_63:
	add.s32 	%r146, %r143, %r163;
	setp.ge.u32 	%p35, %r146, %r165;
	@%p35 bra 	$L__BB0_65;
	mul.wide.u32 	%rd57, %r146, 4;
	add.s64 	%rd58, %rd1, %rd57;
	ld.global.u32 	%r206, [%rd58];
	add.s32 	%r226, %r206, %r226;
$L__BB0_65:
	add.s32 	%r254, %r254, 4;
$L__BB0_66:
	setp.eq.s32 	%p36, %r136, 0;
	@%p36 bra 	$L__BB0_71;
	mad.lo.s32 	%r264, %r254, %r163, %r3;
	neg.s32 	%r263, %r136;
$L__BB0_68:
	.pragma "nounroll";
	setp.ge.u32 	%p37, %r264, %r165;
	@%p37 bra 	$L__BB0_70;
	mul.wide.u32 	%rd59, %r264, 4;
	add.s64 	%rd60, %rd1, %rd59;
	ld.global.u32 	%r207, [%rd60];
	add.s32 	%r226, %r207, %r226;
$L__BB0_70:
	add.s32 	%r264, %r264, %r163;
	add.s32 	%r263, %r263, 1;
	setp.ne.s32 	%p38, %r263, 0;
	@%p38 bra 	$L__BB0_68;
$L__BB0_71:
	mul.wide.u32 	%rd61, %r3, 4;
	add.s64 	%rd62, %rd1, %rd61;
	st.global.u32 	[%rd62], %r226;
	ret;

}


// ===== COMPILED SASS (sm_100) =====

	.target	sm_100

	.elftype	@"ET_EXEC"


//--------------------- .note.nv.tkinfo           --------------------------
	.section	.note.nv.tkinfo,"",@"SHT_NOTE"
	.sectionflags	@"SHF_NOTE_NV_TKINFO"
	.tkinfo
        /*0018*/ 	.word	0x00000002
        /*0030*/ 	.string	""
        /*0030*/ 	.string	"ptxas"
        /*0030*/ 	.string	"Cuda compilation tools, release 13.0, V13.0.88"
        /*0030*/ 	.string	"Build cuda_13.0.r13.0/compiler.36424714_0"
        /*0030*/ 	.string	"-arch sm_100 -m 64 "



//--------------------- .note.nv.cuinfo           --------------------------
	.section	.note.nv.cuinfo,"",@"SHT_NOTE"
	.sectionflags	@"SHF_NOTE_NV_CUINFO"
        /*0018*/ 	.short	0x0002
        /*001a*/ 	.short	0x0064
        /*001c*/ 	.short	0x0082
	.zero		2


//--------------------- .nv.info                  --------------------------
	.section	.nv.info,"",@"SHT_CUDA_INFO"
	.align	4


	//----- nvinfo : EIATTR_REGCOUNT
	.align		4
        /*0000*/ 	.byte	0x04, 0x2f
        /*0002*/ 	.short	(.L_1 - .L_0)
	.align		4
.L_0:
        /*0004*/ 	.word	index@(_Z12add_gpu_minePjjjj)
        /*0008*/ 	.word	0x00000020


	//----- nvinfo : EIATTR_FRAME_SIZE
	.align		4
.L_1:
        /*000c*/ 	.byte	0x04, 0x11
        /*000e*/ 	.short	(.L_3 - .L_2)
	.align		4
.L_2:
        /*0010*/ 	.word	index@(_Z12add_gpu_minePjjjj)
        /*0014*/ 	.word	0x00000000


	//----- nvinfo : EIATTR_MIN_STACK_SIZE
	.align		4
.L_3:
        /*0018*/ 	.byte	0x04, 0x12
        /*001a*/ 	.short	(.L_5 - .L_4)
	.align		4
.L_4:
        /*001c*/ 	.word	index@(_Z12add_gpu_minePjjjj)
        /*0020*/ 	.word	0x00000000
.L_5:


//--------------------- .nv.compat                --------------------------
	.section	.nv.compat,"",@"SHT_CUDA_COMPAT_INFO"
	.align	4
        /*0000*/ 	.byte	0x02, 0x09, 0x00, 0x00, 0x02, 0x02, 0x01, 0x00, 0x02, 0x05, 0x05, 0x00, 0x03, 0x07, 0x01, 0x01
        /*0010*/ 	.byte	0x02, 0x03, 0x00, 0x00, 0x02, 0x06, 0x01, 0x00, 0x04, 0x0b, 0x08, 0x00, 0x09, 0x00, 0x00, 0x00
        /*0020*/ 	.byte	0x00, 0x00, 0x00, 0x00


//--------------------- .nv.info._Z12add_gpu_minePjjjj --------------------------
	.section	.nv.info._Z12add_gpu_minePjjjj,"",@"SHT_CUDA_INFO"
	.sectionflags	@""
	.align	4


	//----- nvinfo : EIATTR_CUDA_API_VERSION
	.align		4
        /*0000*/ 	.byte	0x04, 0x37
        /*0002*/ 	.short	(.L_7 - .L_6)
.L_6:
        /*0004*/ 	.word	0x00000082


	//----- nvinfo : EIATTR_KPARAM_INFO
	.align		4
.L_7:
        /*0008*/ 	.byte	0x04, 0x17
        /*000a*/ 	.short	(.L_9 - .L_8)
.L_8:
        /*000c*/ 	.word	0x00000000
        /*0010*/ 	.short	0x0003
        /*0012*/ 	.short	0x0010
        /*0014*/ 	.byte	0x00, 0xf0, 0x11, 0x00


	//----- nvinfo : EIATTR_KPARAM_INFO
	.align		4
.L_9:
        /*0018*/ 	.byte	0x04, 0x17
        /*001a*/ 	.short	(.L_11 - .L_10)
.L_10:
        /*001c*/ 	.word	0x00000000
        /*0020*/ 	.short	0x0002
        /*0022*/ 	.short	0x000c
        /*0024*/ 	.byte	0x00, 0xf0, 0x11, 0x00


	//----- nvinfo : EIATTR_KPARAM_INFO
	.align		4
.L_11:
        /*0028*/ 	.byte	0x04, 0x17
        /*002a*/ 	.short	(.L_13 - .L_12)
.L_12:
        /*002c*/ 	.word	0x00000000
        /*0030*/ 	.short	0x0001
        /*0032*/ 	.short	0x0008
        /*0034*/ 	.byte	0x00, 0xf0, 0x11, 0x00


	//----- nvinfo : EIATTR_KPARAM_INFO
	.align		4
.L_13:
        /*0038*/ 	.byte	0x04, 0x17
        /*003a*/ 	.short	(.L_15 - .L_14)
.L_14:
        /*003c*/ 	.word	0x00000000
        /*0040*/ 	.short	0x0000
        /*0042*/ 	.short	0x0000
        /*0044*/ 	.byte	0x00, 0xf5, 0x21, 0x00


	//----- nvinfo : EIATTR_SPARSE_MMA_MASK
	.align		4
.L_15:
        /*0048*/ 	.byte	0x03, 0x50
        /*004a*/ 	.short	0x0000


	//----- nvinfo : EIATTR_MAXREG_COUNT
	.align		4
        /*004c*/ 	.byte	0x03, 0x1b
        /*004e*/ 	.short	0x00ff


	//----- nvinfo : EIATTR_MERCURY_ISA_VERSION
	.align		4
        /*0050*/ 	.byte	0x03, 0x5f
        /*0052*/ 	.short	0x0101


	//----- nvinfo : EIATTR_VRC_CTA_INIT_COUNT
	.align		4
        /*0054*/ 	.byte	0x02, 0x4a
	.zero		1
	.zero		1


	//----- nvinfo : EIATTR_EXIT_INSTR_OFFSETS
	.align		4
        /*0058*/ 	.byte	0x04, 0x1c
        /*005a*/ 	.short	(.L_17 - .L_16)


	//   ....[0]....
.L_16:
        /*005c*/ 	.word	0x00001040


	//----- nvinfo : EIATTR_CBANK_PARAM_SIZE
	.align		4
.L_17:
        /*0060*/ 	.byte	0x03, 0x19
        /*0062*/ 	.short	0x0014


	//----- nvinfo : EIATTR_PARAM_CBANK
	.align		4
        /*0064*/ 	.byte	0x04, 0x0a
        /*0066*/ 	.short	(.L_19 - .L_18)
	.align		4
.L_18:
        /*0068*/ 	.word	index@(.nv.constant0._Z12add_gpu_minePjjjj)
        /*006c*/ 	.short	0x0380
        /*006e*/ 	.short	0x0014


	//----- nvinfo : EIATTR_SW_WAR
	.align		4
.L_19:
        /*0070*/ 	.byte	0x04, 0x36
        /*0072*/ 	.short	(.L_21 - .L_20)
.L_20:
        /*0074*/ 	.word	0x00000008
.L_21:


//--------------------- .nv.callgraph             --------------------------
	.section	.nv.callgraph,"",@"SHT_CUDA_CALLGRAPH"
	.align	4
	.sectionentsize	8
	.align		4
        /*0000*/ 	.word	0x00000000
	.align		4
        /*0004*/ 	.word	0xffffffff
	.align		4
        /*0008*/ 	.word	0x00000000
	.align		4
        /*000c*/ 	.word	0xfffffffe
	.align		4
        /*0010*/ 	.word	0x00000000
	.align		4
        /*0014*/ 	.word	0xfffffffd
	.align		4
        /*0018*/ 	.word	0x00000000
	.align		4
        /*001c*/ 	.word	0xfffffffc


//--------------------- .text._Z12add_gpu_minePjjjj --------------------------
	.section	.text._Z12add_gpu_minePjjjj,"ax",@progbits
	.align	128
        .global         _Z12add_gpu_minePjjjj
        .type           _Z12add_gpu_minePjjjj,@function
        .size           _Z12add_gpu_minePjjjj,(.L_x_7 - _Z12add_gpu_minePjjjj)
        .other          _Z12add_gpu_minePjjjj,@"STO_CUDA_ENTRY STV_DEFAULT"
_Z12add_gpu_minePjjjj:
.text._Z12add_gpu_minePjjjj:
[----:B------:R-:W-:Y:S01]  /*0000*/  LDC R1, c[0x0][0x37c] ;  /* 0x0000df00ff017b82 */ /* 0x000fe20000000800 */
[----:B------:R-:W0:Y:S07]  /*0010*/  S2R R23, SR_TID.X ;  /* 0x0000000000177919 */ /* 0x000e2e0000002100 */
[----:B------:R-:W1:Y:S01]  /*0020*/  S2UR UR4, SR_CTAID.X ;  /* 0x00000000000479c3 */ /* 0x000e620000002500 */
[----:B------:R-:W2:Y:S01]  /*0030*/  LDCU UR6, c[0x0][0x38c] ;  /* 0x00007180ff0677ac */ /* 0x000ea20008000800 */
[----:B------:R-:W-:Y:S01]  /*0040*/  HFMA2 R0, -RZ, RZ, 0, 0 ;  /* 0x00000000ff007431 */ /* 0x000fe200000001ff */
[----:B------:R-:W1:Y:S01]  /*0050*/  LDCU UR5, c[0x0][0x360] ;  /* 0x00006c00ff0577ac */ /* 0x000e620008000800 */
[----:B------:R-:W3:Y:S01]  /*0060*/  LDCU.64 UR8, c[0x0][0x358] ;  /* 0x00006b00ff0877ac */ /* 0x000ee20008000a00 */
[----:B--2---:R-:W-:-:S02]  /*0070*/  UISETP.NE.AND UP0, UPT, UR6, URZ, UPT ;  /* 0x000000ff0600728c */ /* 0x004fc4000bf05270 */
[----:B-1----:R-:W-:-:S06]  /*0080*/  UIMAD UR5, UR5, UR4, URZ ;  /* 0x00000004050572a4 */ /* 0x002fcc000f8e02ff */
[----:B0-----:R-:W-:Y:S01]  /*0090*/  VIADD R2, R23, UR5 ;  /* 0x0000000517027c36 */ /* 0x001fe20008000000 */
[----:B---3--:R-:W-:Y:S06]  /*00a0*/  BRA.U !UP0, `(.L_x_0) ;  /* 0x0000000d08d87547 */ /* 0x008fec000b800000 */
[----:B------:R-:W-:Y:S01]  /*00b0*/  UISETP.GE.U32.AND UP1, UPT, UR6, 0x10, UPT ;  /* 0x000000100600788c */ /* 0x000fe2000bf26070 */
[----:B------:R-:W-:Y:S01]  /*00c0*/  MOV R0, RZ ;  /* 0x000000ff00007202 */ /* 0x000fe20000000f00 */
[----:B------:R-:W-:Y:S01]  /*00d0*/  ULOP3.LUT UR7, UR6, 0xf, URZ, 0xc0, !UPT ;  /* 0x0000000f06077892 */ /* 0x000fe2000f8ec0ff */
[----:B------:R-:W-:-:S03]  /*00e0*/  UMOV UR4, URZ ;  /* 0x000000ff00047c82 */ /* 0x000fc60008000000 */
[----:B------:R-:W-:-:S03]  /*00f0*/  UISETP.NE.AND UP0, UPT, UR7, URZ, UPT ;  /* 0x000000ff0700728c */ /* 0x000fc6000bf05270 */
[----:B------:R-:W-:Y:S08]  /*0100*/  BRA.U !UP1, `(.L_x_1) ;  /* 0x0000000909207547 */ /* 0x000ff0000b800000 */
[----:B------:R-:W0:Y:S01]  /*0110*/  LDC R15, c[0x0][0x388] ;  /* 0x0000e200ff0f7b82 */ /* 0x000e220000000800 */
[----:B------:R-:W-:Y:S01]  /*0120*/  ULOP3.LUT UR4, UR6, 0xfffffff0, URZ, 0xc0, !UPT ;  /* 0xfffffff006047892 */ /* 0x000fe2000f8ec0ff */
[----:B------:R-:W-:Y:S01]  /*0130*/  IMAD.MOV.U32 R0, RZ, RZ, RZ ;  /* 0x000000ffff007224 */ /* 0x000fe200078e00ff */
[-C--:B------:R-:W-:Y:S01]  /*0140*/  MOV R24, R2.reuse ;  /* 0x0000000200187202 */ /* 0x080fe20000000f00 */
[----:B------:R-:W1:Y:S04]  /*0150*/  LDCU UR10, c[0x0][0x390] ;  /* 0x00007200ff0a77ac */ /* 0x000e680008000800 */
[----:B------:R-:W2:Y:S01]  /*0160*/  LDC R3, c[0x0][0x388] ;  /* 0x0000e200ff037b82 */ /* 0x000ea20000000800 */
[----:B------:R-:W-:Y:S01]  /*0170*/  UIADD3 UR6, UPT, UPT, -UR4, URZ, URZ ;  /* 0x000000ff04067290 */ /* 0x000fe2000fffe1ff */
[C---:B0-----:R-:W-:Y:S01]  /*0180*/  IADD3 R23, PT, PT, R15.reuse, UR5, R23 ;  /* 0x000000050f177c10 */ /* 0x041fe2000fffe017 */
[C-C-:B------:R-:W-:Y:S01]  /*0190*/  IMAD R5, R15.reuse, 0x2, R2.reuse ;  /* 0x000000020f057824 */ /* 0x140fe200078e0202 */
[C---:B------:R-:W-:Y:S01]  /*01a0*/  LEA R7, R15.reuse, R2, 0x2 ;  /* 0x000000020f077211 */ /* 0x040fe200078e10ff */
[----:B------:R-:W-:-:S02]  /*01b0*/  IMAD R6, R15, 0x3, R2 ;  /* 0x000000030f067824 */ /* 0x000fc400078e0202 */
[C-C-:B------:R-:W-:Y:S02]  /*01c0*/  IMAD R8, R15.reuse, 0x5, R2.reuse ;  /* 0x000000050f087824 */ /* 0x140fe400078e0202 */
[C-C-:B------:R-:W-:Y:S02]  /*01d0*/  IMAD R9, R15.reuse, 0x6, R2.reuse ;  /* 0x000000060f097824 */ /* 0x140fe400078e0202 */
[C-C-:B------:R-:W-:Y:S02]  /*01e0*/  IMAD R10, R15.reuse, 0x7, R2.reuse ;  /* 0x000000070f0a7824 */ /* 0x140fe400078e0202 */
[C-C-:B------:R-:W-:Y:S02]  /*01f0*/  IMAD R11, R15.reuse, 0x8, R2.reuse ;  /* 0x000000080f0b7824 */ /* 0x140fe400078e0202 */
[C-C-:B------:R-:W-:Y:S02]  /*0200*/  IMAD R12, R15.reuse, 0x9, R2.reuse ;  /* 0x000000090f0c7824 */ /* 0x140fe400078e0202 */
[----:B------:R-:W-:-:S02]  /*0210*/  IMAD R13, R15, 0xa, R2 ;  /* 0x0000000a0f0d7824 */ /* 0x000fc400078e0202 */
[C-C-:B------:R-:W-:Y:S02]  /*0220*/  IMAD R18, R15.reuse, 0xb, R2.reuse ;  /* 0x0000000b0f127824 */ /* 0x140fe400078e0202 */
[C-C-:B------:R-:W-:Y:S02]  /*0230*/  IMAD R19, R15.reuse, 0xc, R2.reuse ;  /* 0x0000000c0f137824 */ /* 0x140fe400078e0202 */
[C-C-:B------:R-:W-:Y:S02]  /*0240*/  IMAD R20, R15.reuse, 0xd, R2.reuse ;  /* 0x0000000d0f147824 */ /* 0x140fe400078e0202 */
[C-C-:B------:R-:W-:Y:S02]  /*0250*/  IMAD R21, R15.reuse, 0xe, R2.reuse ;  /* 0x0000000e0f157824 */ /* 0x140fe400078e0202 */
[----:B-12---:R-:W-:-:S07]  /*0260*/  IMAD R22, R15, 0xf, R2 ;  /* 0x0000000f0f167824 */ /* 0x006fce00078e0202 */
.L_x_2:
[C---:B------:R-:W-:Y:S02]  /*0270*/  IADD3 R4, PT, PT, R24.reuse, R3, RZ ;  /* 0x0000000318047210 */ /* 0x040fe40007ffe0ff */
[----:B------:R-:W-:Y:S02]  /*0280*/  ISETP.GE.U32.AND P0, PT, R24, UR10, PT ;  /* 0x0000000a18007c0c */ /* 0x000fe4000bf06070 */
[C---:B------:R-:W-:Y:S01]  /*0290*/  ISETP.GE.U32.AND P1, PT, R4.reuse, UR10, PT ;  /* 0x0000000a04007c0c */ /* 0x040fe2000bf26070 */
[----:B------:R-:W-:-:S05]  /*02a0*/  IMAD.IADD R16, R4, 0x1, R3 ;  /* 0x0000000104107824 */ /* 0x000fca00078e0203 */
[C---:B------:R-:W-:Y:S02]  /*02b0*/  ISETP.GE.U32.AND P6, PT, R16.reuse, UR10, PT ;  /* 0x0000000a10007c0c */ /* 0x040fe4000bfc6070 */
[----:B------:R-:W-:-:S03]  /*02c0*/  IADD3 R4, PT, PT, R16, R3, RZ ;  /* 0x0000000310047210 */ /* 0x000fc60007ffe0ff */
[----:B------:R-:W0:Y:S01]  /*02d0*/  @!P0 LDC.64 R26, c[0x0][0x380] ;  /* 0x0000e000ff1a8b82 */ /* 0x000e220000000a00 */
[----:B------:R-:W-:-:S07]  /*02e0*/  ISETP.GE.U32.AND P3, PT, R4, UR10, PT ;  /* 0x0000000a04007c0c */ /* 0x000fce000bf66070 */
[----:B------:R-:W1:Y:S08]  /*02f0*/  @!P1 LDC.64 R14, c[0x0][0x380] ;  /* 0x0000e000ff0e9b82 */ /* 0x000e700000000a00 */
[----:B------:R-:W2:Y:S01]  /*0300*/  @!P6 LDC.64 R16, c[0x0][0x380] ;  /* 0x0000e000ff10eb82 */ /* 0x000ea20000000a00 */
[----:B0-----:R-:W-:-:S06]  /*0310*/  @!P0 IMAD.WIDE.U32 R26, R24, 0x4, R26 ;  /* 0x00000004181a8825 */ /* 0x001fcc00078e001a */
[----:B------:R-:W3:Y:S01]  /*0320*/  @!P0 LDG.E R26, desc[UR8][R26.64] ;  /* 0x000000081a1a8981 */ /* 0x000ee2000c1e1900 */
[----:B-1----:R-:W-:-:S05]  /*0330*/  @!P1 IMAD.WIDE.U32 R14, R23, 0x4, R14 ;  /* 0x00000004170e9825 */ /* 0x002fca00078e000e */
[----:B------:R0:W4:Y:S02]  /*0340*/  @!P1 LDG.E R25, desc[UR8][R14.64] ;  /* 0x000000080e199981 */ /* 0x000124000c1e1900 */
[----:B0-----:R-:W0:Y:S01]  /*0350*/  @!P3 LDC.64 R14, c[0x0][0x380] ;  /* 0x0000e000ff0ebb82 */ /* 0x001e220000000a00 */
[----:B--2---:R-:W-:-:S06]  /*0360*/  @!P6 IMAD.WIDE.U32 R16, R5, 0x4, R16 ;  /* 0x000000040510e825 */ /* 0x004fcc00078e0010 */
[----:B------:R-:W2:Y:S01]  /*0370*/  @!P6 LDG.E R16, desc[UR8][R16.64] ;  /* 0x000000081010e981 */ /* 0x000ea2000c1e1900 */
[----:B0-----:R-:W-:-:S05]  /*0380*/  @!P3 IMAD.WIDE.U32 R14, R6, 0x4, R14 ;  /* 0x00000004060eb825 */ /* 0x001fca00078e000e */
[----:B------:R0:W5:Y:S01]  /*0390*/  @!P3 LDG.E R17, desc[UR8][R14.64] ;  /* 0x000000080e11b981 */ /* 0x000162000c1e1900 */
[----:B------:R-:W-:-:S05]  /*03a0*/  IMAD.IADD R4, R4, 0x1, R3 ;  /* 0x0000000104047824 */ /* 0x000fca00078e0203 */
[C---:B------:R-:W-:Y:S02]  /*03b0*/  ISETP.GE.U32.AND P5, PT, R4.reuse, UR10, PT ;  /* 0x0000000a04007c0c */ /* 0x040fe4000bfa6070 */
[----:B------:R-:W-:-:S11]  /*03c0*/  IADD3 R27, PT, PT, R4, R3, RZ ;  /* 0x00000003041b7210 */ /* 0x000fd60007ffe0ff */
[----:B0-----:R-:W0:Y:S01]  /*03d0*/  @!P5 LDC.64 R14, c[0x0][0x380] ;  /* 0x0000e000ff0edb82 */ /* 0x001e220000000a00 */
[C---:B------:R-:W-:Y:S01]  /*03e0*/  IMAD.IADD R4, R27.reuse, 0x1, R3 ;  /* 0x000000011b047824 */ /* 0x040fe200078e0203 */
[----:B------:R-:W-:-:S04]  /*03f0*/  ISETP.GE.U32.AND P4, PT, R27, UR10, PT ;  /* 0x0000000a1b007c0c */ /* 0x000fc8000bf86070 */
[C---:B------:R-:W-:Y:S01]  /*0400*/  ISETP.GE.U32.AND P2, PT, R4.reuse, UR10, PT ;  /* 0x0000000a04007c0c */ /* 0x040fe2000bf46070 */
[----:B------:R-:W-:Y:S02]  /*0410*/  IMAD.IADD R4, R4, 0x1, R3 ;  /* 0x0000000104047824 */ /* 0x000fe400078e0203 */
[----:B0-----:R-:W-:-:S05]  /*0420*/  @!P5 IMAD.WIDE.U32 R14, R7, 0x4, R14 ;  /* 0x00000004070ed825 */ /* 0x001fca00078e000e */
[----:B------:R0:W5:Y:S05]  /*0430*/  @!P5 LDG.E R28, desc[UR8][R14.64] ;  /* 0x000000080e1cd981 */ /* 0x00016a000c1e1900 */
[----:B0-----:R-:W0:Y:S02]  /*0440*/  @!P2 LDC.64 R14, c[0x0][0x380] ;  /* 0x0000e000ff0eab82 */ /* 0x001e240000000a00 */
[----:B0-----:R-:W-:Y:S01]  /*0450*/  @!P2 IMAD.WIDE.U32 R14, R9, 0x4, R14 ;  /* 0x00000004090ea825 */ /* 0x001fe200078e000e */
[----:B---3--:R-:W-:-:S05]  /*0460*/  @!P0 IADD3 R0, PT, PT, R0, R26, RZ ;  /* 0x0000001a00008210 */ /* 0x008fca0007ffe0ff */
[----:B------:R-:W0:Y:S01]  /*0470*/  @!P4 LDC.64 R26, c[0x0][0x380] ;  /* 0x0000e000ff1acb82 */ /* 0x000e220000000a00 */
[----:B----4-:R-:W-:Y:S01]  /*0480*/  @!P1 IMAD.IADD R0, R0, 0x1, R25 ;  /* 0x0000000100009824 */ /* 0x010fe200078e0219 */
[C---:B------:R-:W-:Y:S01]  /*0490*/  ISETP.GE.U32.AND P1, PT, R4.reuse, UR10, PT ;  /* 0x0000000a04007c0c */ /* 0x040fe2000bf26070 */
[----:B------:R1:W3:Y:S01]  /*04a0*/  @!P2 LDG.E R25, desc[UR8][R14.64] ;  /* 0x000000080e19a981 */ /* 0x0002e2000c1e1900 */
[----:B------:R-:W-:-:S04]  /*04b0*/  IADD3 R4, PT, PT, R4, R3, RZ ;  /* 0x0000000304047210 */ /* 0x000fc80007ffe0ff */
[----:B------:R-:W-:Y:S02]  /*04c0*/  ISETP.GE.U32.AND P0, PT, R4, UR10, PT ;  /* 0x0000000a04007c0c */ /* 0x000fe4000bf06070 */
[----:B--2---:R-:W-:Y:S01]  /*04d0*/  @!P6 IADD3 R0, PT, PT, R0, R16, RZ ;  /* 0x000000100000e210 */ /* 0x004fe20007ffe0ff */
[----:B0-----:R-:W-:-:S10]  /*04e0*/  @!P4 IMAD.WIDE.U32 R26, R8, 0x4, R26 ;  /* 0x00000004081ac825 */ /* 0x001fd400078e001a */
[----:B-1----:R-:W0:Y:S01]  /*04f0*/  @!P0 LDC.64 R14, c[0x0][0x380] ;  /* 0x0000e000ff0e8b82 */ /* 0x002e220000000a00 */
[----:B------:R-:W2:Y:S01]  /*0500*/  @!P4 LDG.E R26, desc[UR8][R26.64] ;  /* 0x000000081a1ac981 */ /* 0x000ea2000c1e1900 */
[----:B-----5:R-:W-:-:S06]  /*0510*/  @!P3 IMAD.IADD R0, R0, 0x1, R17 ;  /* 0x000000010000b824 */ /* 0x020fcc00078e0211 */
[----:B------:R-:W1:Y:S01]  /*0520*/  @!P1 LDC.64 R16, c[0x0][0x380] ;  /* 0x0000e000ff109b82 */ /* 0x000e620000000a00 */
[----:B------:R-:W-:-:S05]  /*0530*/  IMAD.IADD R4, R4, 0x1, R3 ;  /* 0x0000000104047824 */ /* 0x000fca00078e0203 */
[----:B------:R-:W-:Y:S01]  /*0540*/  ISETP.GE.U32.AND P3, PT, R4, UR10, PT ;  /* 0x0000000a04007c0c */ /* 0x000fe2000bf66070 */
[----:B0-----:R-:W-:-:S05]  /*0550*/  @!P0 IMAD.WIDE.U32 R14, R11, 0x4, R14 ;  /* 0x000000040b0e8825 */ /* 0x001fca00078e000e */
[----:B------:R0:W4:Y:S07]  /*0560*/  @!P0 LDG.E R29, desc[UR8][R14.64] ;  /* 0x000000080e1d8981 */ /* 0x00012e000c1e1900 */
[----:B0-----:R-:W0:Y:S01]  /*0570*/  @!P3 LDC.64 R14, c[0x0][0x380] ;  /* 0x0000e000ff0ebb82 */ /* 0x001e220000000a00 */
[----:B-1----:R-:W-:-:S06]  /*0580*/  @!P1 IMAD.WIDE.U32 R16, R10, 0x4, R16 ;  /* 0x000000040a109825 */ /* 0x002fcc00078e0010 */
[----:B------:R-:W5:Y:S01]  /*0590*/  @!P1 LDG.E R17, desc[UR8][R16.64] ;  /* 0x0000000810119981 */ /* 0x000f62000c1e1900 */
[----:B0-----:R-:W-:-:S05]  /*05a0*/  @!P3 IMAD.WIDE.U32 R14, R12, 0x4, R14 ;  /* 0x000000040c0eb825 */ /* 0x001fca00078e000e */
[----:B------:R0:W4:Y:S01]  /*05b0*/  @!P3 LDG.E R27, desc[UR8][R14.64] ;  /* 0x000000080e1bb981 */ /* 0x000122000c1e1900 */
[----:B------:R-:W-:Y:S02]  /*05c0*/  @!P5 IADD3 R0, PT, PT, R0, R28, RZ ;  /* 0x0000001c0000d210 */ /* 0x000fe40007ffe0ff */
[----:B------:R-:W-:-:S03]  /*05d0*/  IADD3 R4, PT, PT, R4, R3, RZ ;  /* 0x0000000304047210 */ /* 0x000fc60007ffe0ff */
[----:B--2---:R-:W-:Y:S01]  /*05e0*/  @!P4 IMAD.IADD R0, R0, 0x1, R26 ;  /* 0x000000010000c824 */ /* 0x004fe200078e021a */
[----:B------:R-:W-:-:S04]  /*05f0*/  IADD3 R26, PT, PT, R4, R3, RZ ;  /* 0x00000003041a7210 */ /* 0x000fc80007ffe0ff */
[----:B------:R-:W-:Y:S02]  /*0600*/  ISETP.GE.U32.AND P5, PT, R26, UR10, PT ;  /* 0x0000000a1a007c0c */ /* 0x000fe4000bfa6070 */
[----:B------:R-:W-:Y:S01]  /*0610*/  ISETP.GE.U32.AND P4, PT, R4, UR10, PT ;  /* 0x0000000a04007c0c */ /* 0x000fe2000bf86070 */
[----:B------:R-:W-:Y:S01]  /*0620*/  IMAD.IADD R4, R26, 0x1, R3 ;  /* 0x000000011a047824 */ /* 0x000fe200078e0203 */
[----:B---3--:R-:W-:-:S09]  /*0630*/  @!P2 IADD3 R0, PT, PT, R0, R25, RZ ;  /* 0x000000190000a210 */ /* 0x008fd20007ffe0ff */
[----:B0-----:R-:W0:Y:S01]  /*0640*/  @!P5 LDC.64 R14, c[0x0][0x380] ;  /* 0x0000e000ff0edb82 */ /* 0x001e220000000a00 */
[C---:B------:R-:W-:Y:S02]  /*0650*/  ISETP.GE.U32.AND P2, PT, R4.reuse, UR10, PT ;  /* 0x0000000a04007c0c */ /* 0x040fe4000bf46070 */
[----:B------:R-:W-:Y:S01]  /*0660*/  IADD3 R4, PT, PT, R4, R3, RZ ;  /* 0x0000000304047210 */ /* 0x000fe20007ffe0ff */
[----:B-----5:R-:W-:-:S04]  /*0670*/  @!P1 IMAD.IADD R0, R0, 0x1, R17 ;  /* 0x0000000100009824 */ /* 0x020fc800078e0211 */
[----:B------:R-:W1:Y:S01]  /*0680*/  @!P4 LDC.64 R16, c[0x0][0x380] ;  /* 0x0000e000ff10cb82 */ /* 0x000e620000000a00 */
[----:B----4-:R-:W-:Y:S02]  /*0690*/  @!P0 IADD3 R0, PT, PT, R0, R29, RZ ;  /* 0x0000001d00008210 */ /* 0x010fe40007ffe0ff */
[C---:B------:R-:W-:Y:S01]  /*06a0*/  ISETP.GE.U32.AND P0, PT, R4.reuse, UR10, PT ;  /* 0x0000000a04007c0c */ /* 0x040fe2000bf06070 */
[----:B------:R-:W-:-:S05]  /*06b0*/  IMAD.IADD R4, R4, 0x1, R3 ;  /* 0x0000000104047824 */ /* 0x000fca00078e0203 */
[----:B------:R-:W-:Y:S01]  /*06c0*/  ISETP.GE.U32.AND P1, PT, R4, UR10, PT ;  /* 0x0000000a04007c0c */ /* 0x000fe2000bf26070 */
[----:B0-----:R-:W-:-:S05]  /*06d0*/  @!P5 IMAD.WIDE.U32 R14, R18, 0x4, R14 ;  /* 0x00000004120ed825 */ /* 0x001fca00078e000e */
[----:B------:R0:W2:Y:S07]  /*06e0*/  @!P5 LDG.E R25, desc[UR8][R14.64] ;  /* 0x000000080e19d981 */ /* 0x0000ae000c1e1900 */
[----:B0-----:R-:W0:Y:S01]  /*06f0*/  @!P1 LDC.64 R14, c[0x0][0x380] ;  /* 0x0000e000ff0e9b82 */ /* 0x001e220000000a00 */
[----:B------:R-:W-:Y:S01]  /*0700*/  @!P3 IMAD.IADD R0, R0, 0x1, R27 ;  /* 0x000000010000b824 */ /* 0x000fe200078e021b */
[----:B------:R-:W-:Y:S01]  /*0710*/  IADD3 R4, PT, PT, R4, R3, RZ ;  /* 0x0000000304047210 */ /* 0x000fe20007ffe0ff */
[----:B-1----:R-:W-:-:S05]  /*0720*/  @!P4 IMAD.WIDE.U32 R16, R13, 0x4, R16 ;  /* 0x000000040d10c825 */ /* 0x002fca00078e0010 */
[----:B------:R-:W1:Y:S01]  /*0730*/  @!P2 LDC.64 R26, c[0x0][0x380] ;  /* 0x0000e000ff1aab82 */ /* 0x000e620000000a00 */
[----:B------:R-:W-:Y:S02]  /*0740*/  ISETP.GE.U32.AND P3, PT, R4, UR10, PT ;  /* 0x0000000a04007c0c */ /* 0x000fe4000bf66070 */
[----:B------:R3:W4:Y:S05]  /*0750*/  @!P4 LDG.E R4, desc[UR8][R16.64] ;  /* 0x000000081004c981 */ /* 0x00072a000c1e1900 */
[----:B---3--:R-:W3:Y:S01]  /*0760*/  @!P0 LDC.64 R16, c[0x0][0x380] ;  /* 0x0000e000ff108b82 */ /* 0x008ee20000000a00 */
[----:B0-----:R-:W-:-:S05]  /*0770*/  @!P1 IMAD.WIDE.U32 R14, R21, 0x4, R14 ;  /* 0x00000004150e9825 */ /* 0x001fca00078e000e */
[----:B------:R0:W5:Y:S02]  /*0780*/  @!P1 LDG.E R28, desc[UR8][R14.64] ;  /* 0x000000080e1c9981 */ /* 0x000164000c1e1900 */
[----:B0-----:R-:W0:Y:S01]  /*0790*/  @!P3 LDC.64 R14, c[0x0][0x380] ;  /* 0x0000e000ff0ebb82 */ /* 0x001e220000000a00 */
[----:B-1----:R-:W-:-:S04]  /*07a0*/  @!P2 IMAD.WIDE.U32 R26, R19, 0x4, R26 ;  /* 0x00000004131aa825 */ /* 0x002fc800078e001a */
[----:B---3--:R-:W-:Y:S02]  /*07b0*/  @!P0 IMAD.WIDE.U32 R16, R20, 0x4, R16 ;  /* 0x0000000414108825 */ /* 0x008fe400078e0010 */
[----:B------:R-:W3:Y:S04]  /*07c0*/  @!P2 LDG.E R26, desc[UR8][R26.64] ;  /* 0x000000081a1aa981 */ /* 0x000ee8000c1e1900 */
[----:B------:R-:W5:Y:S01]  /*07d0*/  @!P0 LDG.E R29, desc[UR8][R16.64] ;  /* 0x00000008101d8981 */ /* 0x000f62000c1e1900 */
[----:B0-----:R-:W-:-:S05]  /*07e0*/  @!P3 IMAD.WIDE.U32 R14, R22, 0x4, R14 ;  /* 0x00000004160eb825 */ /* 0x001fca00078e000e */
[----:B------:R-:W5:Y:S01]  /*07f0*/  @!P3 LDG.E R17, desc[UR8][R14.64] ;  /* 0x000000080e11b981 */ /* 0x000f62000c1e1900 */
[----:B------:R-:W-:-:S04]  /*0800*/  UIADD3 UR6, UPT, UPT, UR6, 0x10, URZ ;  /* 0x0000001006067890 */ /* 0x000fc8000fffe0ff */
[----:B------:R-:W-:Y:S01]  /*0810*/  UISETP.NE.AND UP1, UPT, UR6, URZ, UPT ;  /* 0x000000ff0600728c */ /* 0x000fe2000bf25270 */
[C---:B------:R-:W-:Y:S01]  /*0820*/  LEA R24, R3.reuse, R24, 0x4 ;  /* 0x0000001803187211 */ /* 0x040fe200078e20ff */
[C---:B------:R-:W-:Y:S01]  /*0830*/  IMAD R23, R3.reuse, 0x10, R23 ;  /* 0x0000001003177824 */ /* 0x040fe200078e0217 */
        /* <DEDUP_REMOVED lines=8> */
[----:B------:R-:W-:-:S02]  /*08c0*/  LEA R11, R3, R11, 0x4 ;  /* 0x0000000b030b7211 */ /* 0x000fc400078e20ff */
[C---:B------:R-:W-:Y:S02]  /*08d0*/  LEA R12, R3.reuse, R12, 0x4 ;  /* 0x0000000c030c7211 */ /* 0x040fe400078e20ff */
[C---:B------:R-:W-:Y:S02]  /*08e0*/  LEA R18, R3.reuse, R18, 0x4 ;  /* 0x0000001203127211 */ /* 0x040fe400078e20ff */
[C---:B------:R-:W-:Y:S02]  /*08f0*/  LEA R19, R3.reuse, R19, 0x4 ;  /* 0x0000001303137211 */ /* 0x040fe400078e20ff */
[C---:B------:R-:W-:Y:S02]  /*0900*/  LEA R21, R3.reuse, R21, 0x4 ;  /* 0x0000001503157211 */ /* 0x040fe400078e20ff */
[----:B------:R-:W-:Y:S01]  /*0910*/  LEA R22, R3, R22, 0x4 ;  /* 0x0000001603167211 */ /* 0x000fe200078e20ff */
[----:B----4-:R-:W-:-:S05]  /*0920*/  @!P4 IMAD.IADD R0, R0, 0x1, R4 ;  /* 0x000000010000c824 */ /* 0x010fca00078e0204 */
[----:B--2---:R-:W-:-:S05]  /*0930*/  @!P5 IADD3 R0, PT, PT, R0, R25, RZ ;  /* 0x000000190000d210 */ /* 0x004fca0007ffe0ff */
[----:B---3--:R-:W-:-:S05]  /*0940*/  @!P2 IMAD.IADD R0, R0, 0x1, R26 ;  /* 0x000000010000a824 */ /* 0x008fca00078e021a */
[----:B-----5:R-:W-:-:S05]  /*0950*/  @!P0 IADD3 R0, PT, PT, R0, R29, RZ ;  /* 0x0000001d00008210 */ /* 0x020fca0007ffe0ff */
[----:B------:R-:W-:-:S05]  /*0960*/  @!P1 IMAD.IADD R0, R0, 0x1, R28 ;  /* 0x0000000100009824 */ /* 0x000fca00078e021c */
[----:B------:R-:W-:Y:S01]  /*0970*/  @!P3 IADD3 R0, PT, PT, R0, R17, RZ ;  /* 0x000000110000b210 */ /* 0x000fe20007ffe0ff */
[----:B------:R-:W-:Y:S06]  /*0980*/  BRA.U UP1, `(.L_x_2) ;  /* 0xfffffff901387547 */ /* 0x000fec000b83ffff */
.L_x_1:
[----:B------:R-:W-:Y:S05]  /*0990*/  BRA.U !UP0, `(.L_x_0) ;  /* 0x00000005089c7547 */ /* 0x000fea000b800000 */
[----:B------:R-:W0:Y:S01]  /*09a0*/  LDCU UR5, c[0x0][0x38c] ;  /* 0x00007180ff0577ac */ /* 0x000e220008000800 */
[----:B------:R-:W-:Y:S02]  /*09b0*/  UISETP.GE.U32.AND UP0, UPT, UR7, 0x8, UPT ;  /* 0x000000080700788c */ /* 0x000fe4000bf06070 */
[----:B0-----:R-:W-:-:S04]  /*09c0*/  ULOP3.LUT UR6, UR5, 0x7, URZ, 0xc0, !UPT ;  /* 0x0000000705067892 */ /* 0x001fc8000f8ec0ff */
[----:B------:R-:W-:-:S03]  /*09d0*/  UISETP.NE.AND UP1, UPT, UR6, URZ, UPT ;  /* 0x000000ff0600728c */ /* 0x000fc6000bf25270 */
[----:B------:R-:W-:Y:S08]  /*09e0*/  BRA.U !UP0, `(.L_x_3) ;  /* 0x0000000108cc7547 */ /* 0x000ff0000b800000 */
[----:B------:R-:W0:Y:S01]  /*09f0*/  LDC R6, c[0x0][0x388] ;  /* 0x0000e200ff067b82 */ /* 0x000e220000000800 */
[----:B------:R-:W1:Y:S01]  /*0a00*/  LDCU UR7, c[0x0][0x390] ;  /* 0x00007200ff0777ac */ /* 0x000e620008000800 */
[----:B0-----:R-:W-:-:S05]  /*0a10*/  IMAD R3, R6, UR4, R2 ;  /* 0x0000000406037c24 */ /* 0x001fca000f8e0202 */
[----:B-1----:R-:W-:-:S13]  /*0a20*/  ISETP.GE.U32.AND P6, PT, R3, UR7, PT ;  /* 0x0000000703007c0c */ /* 0x002fda000bfc6070 */
[----:B------:R-:W0:Y:S02]  /*0a30*/  @!P6 LDC.64 R4, c[0x0][0x380] ;  /* 0x0000e000ff04eb82 */ /* 0x000e240000000a00 */
[----:B0-----:R-:W-:-:S06]  /*0a40*/  @!P6 IMAD.WIDE.U32 R4, R3, 0x4, R4 ;  /* 0x000000040304e825 */ /* 0x001fcc00078e0004 */
[----:B------:R-:W2:Y:S01]  /*0a50*/  @!P6 LDG.E R5, desc[UR8][R4.64] ;  /* 0x000000080405e981 */ /* 0x000ea2000c1e1900 */
[----:B------:R-:W-:-:S05]  /*0a60*/  IMAD.IADD R27, R3, 0x1, R6 ;  /* 0x00000001031b7824 */ /* 0x000fca00078e0206 */
[C---:B------:R-:W-:Y:S02]  /*0a70*/  ISETP.GE.U32.AND P5, PT, R27.reuse, UR7, PT ;  /* 0x000000071b007c0c */ /* 0x040fe4000bfa6070 */
[----:B------:R-:W-:-:S04]  /*0a80*/  IADD3 R29, PT, PT, R27, R6, RZ ;  /* 0x000000061b1d7210 */ /* 0x000fc80007ffe0ff */
[CC--:B------:R-:W-:Y:S02]  /*0a90*/  IADD3 R25, PT, PT, R29.reuse, R6.reuse, RZ ;  /* 0x000000061d197210 */ /* 0x0c0fe40007ffe0ff */
[----:B------:R-:W-:Y:S02]  /*0aa0*/  ISETP.GE.U32.AND P4, PT, R29, UR7, PT ;  /* 0x000000071d007c0c */ /* 0x000fe4000bf86070 */
[C---:B------:R-:W-:Y:S01]  /*0ab0*/  ISETP.GE.U32.AND P3, PT, R25.reuse, UR7, PT ;  /* 0x0000000719007c0c */ /* 0x040fe2000bf66070 */
[----:B------:R-:W-:Y:S02]  /*0ac0*/  IMAD.IADD R23, R25, 0x1, R6 ;  /* 0x0000000119177824 */ /* 0x000fe400078e0206 */
[----:B------:R-:W0:Y:S03]  /*0ad0*/  @!P5 LDC.64 R16, c[0x0][0x380] ;  /* 0x0000e000ff10db82 */ /* 0x000e260000000a00 */
[----:B------:R-:W-:-:S02]  /*0ae0*/  IADD3 R21, PT, PT, R23, R6, RZ ;  /* 0x0000000617157210 */ /* 0x000fc40007ffe0ff */
[----:B------:R-:W-:Y:S02]  /*0af0*/  ISETP.GE.U32.AND P2, PT, R23, UR7, PT ;  /* 0x0000000717007c0c */ /* 0x000fe4000bf46070 */
[C---:B------:R-:W-:Y:S01]  /*0b00*/  IADD3 R19, PT, PT, R21.reuse, R6, RZ ;  /* 0x0000000615137210 */ /* 0x040fe20007ffe0ff */
[----:B------:R-:W1:Y:S01]  /*0b10*/  @!P4 LDC.64 R14, c[0x0][0x380] ;  /* 0x0000e000ff0ecb82 */ /* 0x000e620000000a00 */
[----:B------:R-:W-:Y:S02]  /*0b20*/  ISETP.GE.U32.AND P1, PT, R21, UR7, PT ;  /* 0x0000000715007c0c */ /* 0x000fe4000bf26070 */
[C---:B------:R-:W-:Y:S01]  /*0b30*/  ISETP.GE.U32.AND P0, PT, R19.reuse, UR7, PT ;  /* 0x0000000713007c0c */ /* 0x040fe2000bf06070 */
[----:B------:R-:W-:-:S04]  /*0b40*/  IMAD.IADD R3, R19, 0x1, R6 ;  /* 0x0000000113037824 */ /* 0x000fc800078e0206 */
[----:B------:R-:W3:Y:S08]  /*0b50*/  @!P3 LDC.64 R12, c[0x0][0x380] ;  /* 0x0000e000ff0cbb82 */ /* 0x000ef00000000a00 */
[----:B------:R-:W4:Y:S01]  /*0b60*/  @!P2 LDC.64 R10, c[0x0][0x380] ;  /* 0x0000e000ff0aab82 */ /* 0x000f220000000a00 */
[----:B0-----:R-:W-:-:S06]  /*0b70*/  @!P5 IMAD.WIDE.U32 R16, R27, 0x4, R16 ;  /* 0x000000041b10d825 */ /* 0x001fcc00078e0010 */
[----:B------:R-:W5:Y:S01]  /*0b80*/  @!P5 LDG.E R17, desc[UR8][R16.64] ;  /* 0x000000081011d981 */ /* 0x000f62000c1e1900 */
[----:B------:R-:W0:Y:S01]  /*0b90*/  @!P1 LDC.64 R8, c[0x0][0x380] ;  /* 0x0000e000ff089b82 */ /* 0x000e220000000a00 */
[----:B-1----:R-:W-:-:S06]  /*0ba0*/  @!P4 IMAD.WIDE.U32 R14, R29, 0x4, R14 ;  /* 0x000000041d0ec825 */ /* 0x002fcc00078e000e */
[----:B------:R-:W5:Y:S01]  /*0bb0*/  @!P4 LDG.E R15, desc[UR8][R14.64] ;  /* 0x000000080e0fc981 */ /* 0x000f62000c1e1900 */
[----:B------:R-:W1:Y:S01]  /*0bc0*/  @!P0 LDC.64 R6, c[0x0][0x380] ;  /* 0x0000e000ff068b82 */ /* 0x000e620000000a00 */
[----:B---3--:R-:W-:-:S06]  /*0bd0*/  @!P3 IMAD.WIDE.U32 R12, R25, 0x4, R12 ;  /* 0x00000004190cb825 */ /* 0x008fcc00078e000c */
[----:B------:R-:W3:Y:S01]  /*0be0*/  @!P3 LDG.E R13, desc[UR8][R12.64] ;  /* 0x000000080c0db981 */ /* 0x000ee2000c1e1900 */
[----:B----4-:R-:W-:-:S06]  /*0bf0*/  @!P2 IMAD.WIDE.U32 R10, R23, 0x4, R10 ;  /* 0x00000004170aa825 */ /* 0x010fcc00078e000a */
[----:B------:R-:W4:Y:S01]  /*0c00*/  @!P2 LDG.E R11, desc[UR8][R10.64] ;  /* 0x000000080a0ba981 */ /* 0x000f22000c1e1900 */
[----:B0-----:R-:W-:-:S06]  /*0c10*/  @!P1 IMAD.WIDE.U32 R8, R21, 0x4, R8 ;  /* 0x0000000415089825 */ /* 0x001fcc00078e0008 */
[----:B------:R-:W4:Y:S01]  /*0c20*/  @!P1 LDG.E R9, desc[UR8][R8.64] ;  /* 0x0000000808099981 */ /* 0x000f22000c1e1900 */
[----:B-1----:R-:W-:-:S06]  /*0c30*/  @!P0 IMAD.WIDE.U32 R6, R19, 0x4, R6 ;  /* 0x0000000413068825 */ /* 0x002fcc00078e0006 */
[----:B------:R-:W4:Y:S01]  /*0c40*/  @!P0 LDG.E R7, desc[UR8][R6.64] ;  /* 0x0000000806078981 */ /* 0x000f22000c1e1900 */
[----:B--2---:R-:W-:Y:S02]  /*0c50*/  @!P6 IADD3 R0, PT, PT, R0, R5, RZ ;  /* 0x000000050000e210 */ /* 0x004fe40007ffe0ff */
[----:B------:R-:W-:-:S13]  /*0c60*/  ISETP.GE.U32.AND P6, PT, R3, UR7, PT ;  /* 0x0000000703007c0c */ /* 0x000fda000bfc6070 */
[----:B------:R-:W0:Y:S02]  /*0c70*/  @!P6 LDC.64 R4, c[0x0][0x380] ;  /* 0x0000e000ff04eb82 */ /* 0x000e240000000a00 */
[----:B0-----:R-:W-:-:S06]  /*0c80*/  @!P6 IMAD.WIDE.U32 R4, R3, 0x4, R4 ;  /* 0x000000040304e825 */ /* 0x001fcc00078e0004 */
[----:B------:R-:W2:Y:S01]  /*0c90*/  @!P6 LDG.E R5, desc[UR8][R4.64] ;  /* 0x000000080405e981 */ /* 0x000ea2000c1e1900 */
[----:B-----5:R-:W-:-:S05]  /*0ca0*/  @!P5 IADD3 R0, PT, PT, R0, R17, RZ ;  /* 0x000000110000d210 */ /* 0x020fca0007ffe0ff */
[----:B------:R-:W-:-:S05]  /*0cb0*/  @!P4 IMAD.IADD R0, R0, 0x1, R15 ;  /* 0x000000010000c824 */ /* 0x000fca00078e020f */
[----:B---3--:R-:W-:-:S04]  /*0cc0*/  @!P3 IADD3 R0, PT, PT, R0, R13, RZ ;  /* 0x0000000d0000b210 */ /* 0x008fc80007ffe0ff */
[----:B----4-:R-:W-:-:S05]  /*0cd0*/  @!P2 IADD3 R0, PT, PT, R0, R11, RZ ;  /* 0x0000000b0000a210 */ /* 0x010fca0007ffe0ff */
[----:B------:R-:W-:Y:S01]  /*0ce0*/  @!P1 IMAD.IADD R0, R0, 0x1, R9 ;  /* 0x0000000100009824 */ /* 0x000fe200078e0209 */
[----:B------:R-:W-:-:S04]  /*0cf0*/  UIADD3 UR4, UPT, UPT, UR4, 0x8, URZ ;  /* 0x0000000804047890 */ /* 0x000fc8000fffe0ff */
[----:B------:R-:W-:-:S04]  /*0d00*/  @!P0 IADD3 R0, PT, PT, R0, R7, RZ ;  /* 0x0000000700008210 */ /* 0x000fc80007ffe0ff */
[----:B--2---:R-:W-:-:S07]  /*0d10*/  @!P6 IADD3 R0, PT, PT, R0, R5, RZ ;  /* 0x000000050000e210 */ /* 0x004fce0007ffe0ff */
.L_x_3:
[----:B------:R-:W-:Y:S05]  /*0d20*/  BRA.U !UP1, `(.L_x_0) ;  /* 0x0000000109b87547 */ /* 0x000fea000b800000 */
[----:B------:R-:W-:Y:S02]  /*0d30*/  UISETP.GE.U32.AND UP0, UPT, UR6, 0x4, UPT ;  /* 0x000000040600788c */ /* 0x000fe4000bf06070 */
[----:B------:R-:W-:-:S04]  /*0d40*/  ULOP3.LUT UR5, UR5, 0x3, URZ, 0xc0, !UPT ;  /* 0x0000000305057892 */ /* 0x000fc8000f8ec0ff */
[----:B------:R-:W-:-:S03]  /*0d50*/  UISETP.NE.AND UP1, UPT, UR5, URZ, UPT ;  /* 0x000000ff0500728c */ /* 0x000fc6000bf25270 */
[----:B------:R-:W-:Y:S08]  /*0d60*/  BRA.U !UP0, `(.L_x_4) ;  /* 0x00000001086c7547 */ /* 0x000ff0000b800000 */
[----:B------:R-:W0:Y:S01]  /*0d70*/  LDC R4, c[0x0][0x388] ;  /* 0x0000e200ff047b82 */ /* 0x000e220000000800 */
[----:B------:R-:W1:Y:S01]  /*0d80*/  LDCU UR6, c[0x0][0x390] ;  /* 0x00007200ff0677ac */ /* 0x000e620008000800 */
[----:B0-----:R-:W-:-:S04]  /*0d90*/  IMAD R17, R4, UR4, R2 ;  /* 0x0000000404117c24 */ /* 0x001fc8000f8e0202 */
[C---:B------:R-:W-:Y:S01]  /*0da0*/  IMAD.IADD R3, R17.reuse, 0x1, R4 ;  /* 0x0000000111037824 */ /* 0x040fe200078e0204 */
[----:B-1----:R-:W-:-:S04]  /*0db0*/  ISETP.GE.U32.AND P0, PT, R17, UR6, PT ;  /* 0x0000000611007c0c */ /* 0x002fc8000bf06070 */
[CC--:B------:R-:W-:Y:S02]  /*0dc0*/  IADD3 R13, PT, PT, R3.reuse, R4.reuse, RZ ;  /* 0x00000004030d7210 */ /* 0x0c0fe40007ffe0ff */
[----:B------:R-:W-:Y:S02]  /*0dd0*/  ISETP.GE.U32.AND P1, PT, R3, UR6, PT ;  /* 0x0000000603007c0c */ /* 0x000fe4000bf26070 */
[C---:B------:R-:W-:Y:S02]  /*0de0*/  ISETP.GE.U32.AND P2, PT, R13.reuse, UR6, PT ;  /* 0x000000060d007c0c */ /* 0x040fe4000bf46070 */
[----:B------:R-:W-:-:S03]  /*0df0*/  IADD3 R15, PT, PT, R13, R4, RZ ;  /* 0x000000040d0f7210 */ /* 0x000fc60007ffe0ff */
[----:B------:R-:W0:Y:S01]  /*0e00*/  @!P0 LDC.64 R6, c[0x0][0x380] ;  /* 0x0000e000ff068b82 */ /* 0x000e220000000a00 */
[----:B------:R-:W-:-:S07]  /*0e10*/  ISETP.GE.U32.AND P3, PT, R15, UR6, PT ;  /* 0x000000060f007c0c */ /* 0x000fce000bf66070 */
[----:B------:R-:W1:Y:S08]  /*0e20*/  @!P1 LDC.64 R8, c[0x0][0x380] ;  /* 0x0000e000ff089b82 */ /* 0x000e700000000a00 */
[----:B------:R-:W2:Y:S08]  /*0e30*/  @!P2 LDC.64 R10, c[0x0][0x380] ;  /* 0x0000e000ff0aab82 */ /* 0x000eb00000000a00 */
[----:B------:R-:W3:Y:S01]  /*0e40*/  @!P3 LDC.64 R4, c[0x0][0x380] ;  /* 0x0000e000ff04bb82 */ /* 0x000ee20000000a00 */
[----:B0-----:R-:W-:-:S06]  /*0e50*/  @!P0 IMAD.WIDE.U32 R6, R17, 0x4, R6 ;  /* 0x0000000411068825 */ /* 0x001fcc00078e0006 */
[----:B------:R-:W4:Y:S01]  /*0e60*/  @!P0 LDG.E R7, desc[UR8][R6.64] ;  /* 0x0000000806078981 */ /* 0x000f22000c1e1900 */
[----:B-1----:R-:W-:-:S06]  /*0e70*/  @!P1 IMAD.WIDE.U32 R8, R3, 0x4, R8 ;  /* 0x0000000403089825 */ /* 0x002fcc00078e0008 */
[----:B------:R-:W5:Y:S01]  /*0e80*/  @!P1 LDG.E R9, desc[UR8][R8.64] ;  /* 0x0000000808099981 */ /* 0x000f62000c1e1900 */
[----:B--2---:R-:W-:-:S06]  /*0e90*/  @!P2 IMAD.WIDE.U32 R10, R13, 0x4, R10 ;  /* 0x000000040d0aa825 */ /* 0x004fcc00078e000a */
[----:B------:R-:W2:Y:S01]  /*0ea0*/  @!P2 LDG.E R11, desc[UR8][R10.64] ;  /* 0x000000080a0ba981 */ /* 0x000ea2000c1e1900 */
[----:B---3--:R-:W-:-:S06]  /*0eb0*/  @!P3 IMAD.WIDE.U32 R4, R15, 0x4, R4 ;  /* 0x000000040f04b825 */ /* 0x008fcc00078e0004 */
[----:B------:R-:W3:Y:S01]  /*0ec0*/  @!P3 LDG.E R5, desc[UR8][R4.64] ;  /* 0x000000080405b981 */ /* 0x000ee2000c1e1900 */
[----:B------:R-:W-:Y:S01]  /*0ed0*/  UIADD3 UR4, UPT, UPT, UR4, 0x4, URZ ;  /* 0x0000000404047890 */ /* 0x000fe2000fffe0ff */
[----:B----4-:R-:W-:-:S05]  /*0ee0*/  @!P0 IMAD.IADD R0, R0, 0x1, R7 ;  /* 0x0000000100008824 */ /* 0x010fca00078e0207 */
[----:B-----5:R-:W-:-:S04]  /*0ef0*/  @!P1 IADD3 R0, PT, PT, R0, R9, RZ ;  /* 0x0000000900009210 */ /* 0x020fc80007ffe0ff */
[----:B--2---:R-:W-:-:S05]  /*0f00*/  @!P2 IADD3 R0, PT, PT, R0, R11, RZ ;  /* 0x0000000b0000a210 */ /* 0x004fca0007ffe0ff */
[----:B---3--:R-:W-:-:S07]  /*0f10*/  @!P3 IMAD.IADD R0, R0, 0x1, R5 ;  /* 0x000000010000b824 */ /* 0x008fce00078e0205 */
.L_x_4:
[----:B------:R-:W-:Y:S05]  /*0f20*/  BRA.U !UP1, `(.L_x_0) ;  /* 0x0000000109387547 */ /* 0x000fea000b800000 */
[----:B------:R-:W0:Y:S01]  /*0f30*/  LDC R3, c[0x0][0x388] ;  /* 0x0000e200ff037b82 */ /* 0x000e220000000800 */
[----:B------:R-:W1:Y:S01]  /*0f40*/  LDCU UR7, c[0x0][0x388] ;  /* 0x00007100ff0777ac */ /* 0x000e620008000800 */
[----:B------:R-:W2:Y:S01]  /*0f50*/  LDCU UR6, c[0x0][0x390] ;  /* 0x00007200ff0677ac */ /* 0x000ea20008000800 */
[----:B------:R-:W-:Y:S01]  /*0f60*/  UIADD3 UR5, UPT, UPT, -UR5, URZ, URZ ;  /* 0x000000ff05057290 */ /* 0x000fe2000fffe1ff */
[----:B012---:R-:W-:-:S11]  /*0f70*/  IMAD R3, R3, UR4, R2 ;  /* 0x0000000403037c24 */ /* 0x007fd6000f8e0202 */
.L_x_5:
[----:B------:R-:W-:-:S13]  /*0f80*/  ISETP.GE.U32.AND P0, PT, R3, UR6, PT ;  /* 0x0000000603007c0c */ /* 0x000fda000bf06070 */
[----:B------:R-:W0:Y:S02]  /*0f90*/  @!P0 LDC.64 R4, c[0x0][0x380] ;  /* 0x0000e000ff048b82 */ /* 0x000e240000000a00 */
[----:B0-----:R-:W-:-:S06]  /*0fa0*/  @!P0 IMAD.WIDE.U32 R4, R3, 0x4, R4 ;  /* 0x0000000403048825 */ /* 0x001fcc00078e0004 */
[----:B------:R-:W2:Y:S01]  /*0fb0*/  @!P0 LDG.E R5, desc[UR8][R4.64] ;  /* 0x0000000804058981 */ /* 0x000ea2000c1e1900 */
[----:B------:R-:W-:Y:S01]  /*0fc0*/  UIADD3 UR5, UPT, UPT, UR5, 0x1, URZ ;  /* 0x0000000105057890 */ /* 0x000fe2000fffe0ff */
[----:B------:R-:W-:-:S03]  /*0fd0*/  IADD3 R3, PT, PT, R3, UR7, RZ ;  /* 0x0000000703037c10 */ /* 0x000fc6000fffe0ff */
[----:B------:R-:W-:Y:S01]  /*0fe0*/  UISETP.NE.AND UP0, UPT, UR5, URZ, UPT ;  /* 0x000000ff0500728c */ /* 0x000fe2000bf05270 */
[----:B--2---:R-:W-:-:S08]  /*0ff0*/  @!P0 IADD3 R0, PT, PT, R0, R5, RZ ;  /* 0x0000000500008210 */ /* 0x004fd00007ffe0ff */
[----:B------:R-:W-:Y:S05]  /*1000*/  BRA.U UP0, `(.L_x_5) ;  /* 0xfffffffd00dc7547 */ /* 0x000fea000b83ffff */
.L_x_0:
[----:B------:R-:W0:Y:S02]  /*1010*/  LDC.64 R4, c[0x0][0x380] ;  /* 0x0000e000ff047b82 */ /* 0x000e240000000a00 */
[----:B0-----:R-:W-:-:S05]  /*1020*/  IMAD.WIDE.U32 R2, R2, 0x4, R4 ;  /* 0x0000000402027825 */ /* 0x001fca00078e0004 */
[----:B------:R-:W-:Y:S01]  /*1030*/  STG.E desc[UR8][R2.64], R0 ;  /* 0x0000000002007986 */ /* 0x000fe2000c101908 */
[----:B------:R-:W-:Y:S05]  /*1040*/  EXIT ;  /* 0x000000000000794d */ /* 0x000fea0003800000 */
.L_x_6:
[----:B------:R-:W-:-:S00]  /*1050*/  BRA `(.L_x_6) ;  /* 0xfffffffc00fc7947 */ /* 0x000fc0000383ffff */
[----:B------:R-:W-:-:S00]  /*1060*/  NOP ;  /* 0x0000000000007918 */ /* 0x000fc00000000000 */
        /* <DEDUP_REMOVED lines=9> */
.L_x_7:


//--------------------- .nv.shared.reserved.0     --------------------------
	.section	.nv.shared.reserved.0,"aw",@nobits
	.weak		__nv_reservedSMEM_offset_0_alias
	.size		__nv_reservedSMEM_offset_0_alias, 0, 64
	.other		__nv_reservedSMEM_offset_0_alias,@"STO_CUDA_RESERVED_SHARED STV_DEFAULT"
__nv_reservedSMEM_offset_0_alias:
	.zero		0
	.zero		64


//--------------------- .nv.constant0._Z12add_gpu_minePjjjj --------------------------
	.section	.nv.constant0._Z12add_gpu_minePjjjj,"a",@progbits
	.sectionflags	@""
	.align	4
.nv.constant0._Z12add_gpu_minePjjjj:
	.zero		916


//--------------------- SYMBOLS --------------------------

	.type		.nv.reservedSmem.offset0,@object
	.size		.nv.reservedSmem.offset0,0x4
